//
// Generated by NVIDIA NVVM Compiler
//
// Compiler Build ID: CL-36424714
// Cuda compilation tools, release 13.0, V13.0.88
// Based on NVVM 20.0.0
//

.version 9.0
.target sm_100
.address_size 64

	// .globl	_Z15decryptPasswordPcS_
.extern .func  (.param .b64 func_retval0) malloc
(
	.param .b64 malloc_param_0
)
;

.visible .entry _Z15decryptPasswordPcS_(
	.param .u64 .ptr .align 1 _Z15decryptPasswordPcS__param_0,
	.param .u64 .ptr .align 1 _Z15decryptPasswordPcS__param_1
)
{
	.reg .b16 	%rs<14>;
	.reg .b64 	%rd<7>;

	ld.param.u64 	%rd1, [_Z15decryptPasswordPcS__param_0];
	ld.param.u64 	%rd2, [_Z15decryptPasswordPcS__param_1];
	cvta.to.global.u64 	%rd3, %rd1;
	{ // callseq 0, 0
	.param .b64 param0;
	st.param.b64 	[param0], 5;
	.param .b64 retval0;
	call.uni (retval0), 
	malloc, 
	(
	param0
	);
	ld.param.b64 	%rd4, [retval0];
	} // callseq 0
	ld.global.u8 	%rs1, [%rd3];
	add.s16 	%rs2, %rs1, -2;
	st.u8 	[%rd4], %rs2;
	ld.global.u8 	%rs3, [%rd3+3];
	add.s16 	%rs4, %rs3, -3;
	st.u8 	[%rd4+1], %rs4;
	ld.global.u8 	%rs5, [%rd3+6];
	add.s16 	%rs6, %rs5, -2;
	st.u8 	[%rd4+2], %rs6;
	ld.global.u8 	%rs7, [%rd3+8];
	add.s16 	%rs8, %rs7, -4;
	st.u8 	[%rd4+3], %rs8;
	mov.b16 	%rs9, 0;
	st.u8 	[%rd4+4], %rs9;
	cvta.to.global.u64 	%rd6, %rd2;
	st.global.u8 	[%rd6], %rs2;
	ld.u8 	%rs10, [%rd4+1];
	st.global.u8 	[%rd6+1], %rs10;
	ld.u8 	%rs11, [%rd4+2];
	st.global.u8 	[%rd6+2], %rs11;
	ld.u8 	%rs12, [%rd4+3];
	st.global.u8 	[%rd6+3], %rs12;
	ld.u8 	%rs13, [%rd4+4];
	st.global.u8 	[%rd6+4], %rs13;
	ret;

}


// ===== COMPILED SASS (sm_100) =====

	.target	sm_100

	.elftype	@"ET_EXEC"


//--------------------- .note.nv.tkinfo           --------------------------
	.section	.note.nv.tkinfo,"",@"SHT_NOTE"
	.sectionflags	@"SHF_NOTE_NV_TKINFO"
	.tkinfo
        /*0018*/ 	.word	0x00000002
        /*0030*/ 	.string	""
        /*0030*/ 	.string	"ptxas"
        /*0030*/ 	.string	"Cuda compilation tools, release 13.0, V13.0.88"
        /*0030*/ 	.string	"Build cuda_13.0.r13.0/compiler.36424714_0"
        /*0030*/ 	.string	"-arch sm_100 -m 64 "



//--------------------- .note.nv.cuinfo           --------------------------
	.section	.note.nv.cuinfo,"",@"SHT_NOTE"
	.sectionflags	@"SHF_NOTE_NV_CUINFO"
        /*0018*/ 	.short	0x0002
        /*001a*/ 	.short	0x0064
        /*001c*/ 	.short	0x0082
	.zero		2


//--------------------- .nv.info                  --------------------------
	.section	.nv.info,"",@"SHT_CUDA_INFO"
	.align	4


	//----- nvinfo : EIATTR_REGCOUNT
	.align		4
        /*0000*/ 	.byte	0x04, 0x2f
        /*0002*/ 	.short	(.L_1 - .L_0)
	.align		4
.L_0:
        /*0004*/ 	.word	index@(_Z15decryptPasswordPcS_)
        /*0008*/ 	.word	0x00000018


	//----- nvinfo : EIATTR_FRAME_SIZE
	.align		4
.L_1:
        /*000c*/ 	.byte	0x04, 0x11
        /*000e*/ 	.short	(.L_3 - .L_2)
	.align		4
.L_2:
        /*0010*/ 	.word	index@(_Z15decryptPasswordPcS_)
        /*0014*/ 	.word	0x00000000


	//----- nvinfo : EIATTR_MIN_STACK_SIZE
	.align		4
.L_3:
        /*0018*/ 	.byte	0x04, 0x12
        /*001a*/ 	.short	(.L_5 - .L_4)
	.align		4
.L_4:
        /*001c*/ 	.word	index@(_Z15decryptPasswordPcS_)
        /*0020*/ 	.word	0x00000000
.L_5:


//--------------------- .nv.compat                --------------------------
	.section	.nv.compat,"",@"SHT_CUDA_COMPAT_INFO"
	.align	4
        /*0000*/ 	.byte	0x02, 0x09, 0x00, 0x00, 0x02, 0x02, 0x01, 0x00, 0x02, 0x05, 0x05, 0x00, 0x03, 0x07, 0x01, 0x01
        /*0010*/ 	.byte	0x02, 0x03, 0x00, 0x00, 0x02, 0x06, 0x01, 0x00, 0x04, 0x0b, 0x08, 0x00, 0x09, 0x00, 0x00, 0x00
        /*0020*/ 	.byte	0x00, 0x00, 0x00, 0x00


//--------------------- .nv.info._Z15decryptPasswordPcS_ --------------------------
	.section	.nv.info._Z15decryptPasswordPcS_,"",@"SHT_CUDA_INFO"
	.sectionflags	@""
	.align	4


	//----- nvinfo : EIATTR_CUDA_API_VERSION
	.align		4
        /*0000*/ 	.byte	0x04, 0x37
        /*0002*/ 	.short	(.L_7 - .L_6)
.L_6:
        /*0004*/ 	.word	0x00000082


	//----- nvinfo : EIATTR_KPARAM_INFO
	.align		4
.L_7:
        /*0008*/ 	.byte	0x04, 0x17
        /*000a*/ 	.short	(.L_9 - .L_8)
.L_8:
        /*000c*/ 	.word	0x00000000
        /*0010*/ 	.short	0x0001
        /*0012*/ 	.short	0x0008
        /*0014*/ 	.byte	0x00, 0xf5, 0x21, 0x00


	//----- nvinfo : EIATTR_KPARAM_INFO
	.align		4
.L_9:
        /*0018*/ 	.byte	0x04, 0x17
        /*001a*/ 	.short	(.L_11 - .L_10)
.L_10:
        /*001c*/ 	.word	0x00000000
        /*0020*/ 	.short	0x0000
        /*0022*/ 	.short	0x0000
        /*0024*/ 	.byte	0x00, 0xf5, 0x21, 0x00


	//----- nvinfo : EIATTR_SPARSE_MMA_MASK
	.align		4
.L_11:
        /*0028*/ 	.byte	0x03, 0x50
        /*002a*/ 	.short	0x0000


	//----- nvinfo : EIATTR_MAXREG_COUNT
	.align		4
        /*002c*/ 	.byte	0x03, 0x1b
        /*002e*/ 	.short	0x00ff


	//----- nvinfo : EIATTR_EXTERNS
	.align		4
        /*0030*/ 	.byte	0x04, 0x0f
        /*0032*/ 	.short	(.L_13 - .L_12)


	//   ....[0]....
	.align		4
.L_12:
        /*0034*/ 	.word	index@(malloc)


	//----- nvinfo : EIATTR_MERCURY_ISA_VERSION
	.align		4
.L_13:
        /*0038*/ 	.byte	0x03, 0x5f
        /*003a*/ 	.short	0x0101


	//----- nvinfo : EIATTR_VRC_CTA_INIT_COUNT
	.align		4
        /*003c*/ 	.byte	0x02, 0x4a
	.zero		1
	.zero		1


	//----- nvinfo : EIATTR_SYSCALL_OFFSETS
	.align		4
        /*0040*/ 	.byte	0x04, 0x46
        /*0042*/ 	.short	(.L_15 - .L_14)


	//   ....[0]....
.L_14:
        /*0044*/ 	.word	0x00000070


	//----- nvinfo : EIATTR_EXIT_INSTR_OFFSETS
	.align		4
.L_15:
        /*0048*/ 	.byte	0x04, 0x1c
        /*004a*/ 	.short	(.L_17 - .L_16)


	//   ....[0]....
.L_16:
        /*004c*/ 	.word	0x00000200


	//----- nvinfo : EIATTR_CBANK_PARAM_SIZE
	.align		4
.L_17:
        /*0050*/ 	.byte	0x03, 0x19
        /*0052*/ 	.short	0x0010


	//----- nvinfo : EIATTR_PARAM_CBANK
	.align		4
        /*0054*/ 	.byte	0x04, 0x0a
        /*0056*/ 	.short	(.L_19 - .L_18)
	.align		4
.L_18:
        /*0058*/ 	.word	index@(.nv.constant0._Z15decryptPasswordPcS_)
        /*005c*/ 	.short	0x0380
        /*005e*/ 	.short	0x0010


	//----- nvinfo : EIATTR_SW_WAR
	.align		4
.L_19:
        /*0060*/ 	.byte	0x04, 0x36
        /*0062*/ 	.short	(.L_21 - .L_20)
.L_20:
        /*0064*/ 	.word	0x00000008
.L_21:


//--------------------- .nv.callgraph             --------------------------
	.section	.nv.callgraph,"",@"SHT_CUDA_CALLGRAPH"
	.align	4
	.sectionentsize	8
	.align		4
        /*0000*/ 	.word	0x00000000
	.align		4
        /*0004*/ 	.word	0xffffffff
	.align		4
        /*0008*/ 	.word	index@(_Z15decryptPasswordPcS_)
	.align		4
        /*000c*/ 	.word	index@(malloc)
	.align		4
        /*0010*/ 	.word	0x00000000
	.align		4
        /*0014*/ 	.word	0xfffffffe
	.align		4
        /*0018*/ 	.word	0x00000000
	.align		4
        /*001c*/ 	.word	0xfffffffd
	.align		4
        /*0020*/ 	.word	0x00000000
	.align		4
        /*0024*/ 	.word	0xfffffffc


//--------------------- .nv.constant4             --------------------------
	.section	.nv.constant4,"a",@progbits
	.align	8
	.align		8
.nv.constant4:
        /*0000*/ 	.dword	malloc


//--------------------- .text._Z15decryptPasswordPcS_ --------------------------
	.section	.text._Z15decryptPasswordPcS_,"ax",@progbits
	.align	128
        .global         _Z15decryptPasswordPcS_
        .type           _Z15decryptPasswordPcS_,@function
        .size           _Z15decryptPasswordPcS_,(.L_x_2 - _Z15decryptPasswordPcS_)
        .other          _Z15decryptPasswordPcS_,@"STO_CUDA_ENTRY STV_DEFAULT"
_Z15decryptPasswordPcS_:
.text._Z15decryptPasswordPcS_:
[----:B------:R-:W0:Y:S01]  /*0000*/  LDC R1, c[0x0][0x37c] ;  /* 0x0000df00ff017b82 */ /* 0x000e220000000800 */
[----:B------:R-:W-:Y:S01]  /*0010*/  MOV R0, 0x0 ;  /* 0x0000000000007802 */ /* 0x000fe20000000f00 */
[----:B------:R-:W-:Y:S01]  /*0020*/  IMAD.MOV.U32 R4, RZ, RZ, 0x5 ;  /* 0x00000005ff047424 */ /* 0x000fe200078e00ff */
[----:B------:R-:W1:Y:S01]  /*0030*/  LDCU.64 UR36, c[0x0][0x358] ;  /* 0x00006b00ff2477ac */ /* 0x000e620008000a00 */
[----:B------:R-:W-:-:S04]  /*0040*/  IMAD.MOV.U32 R5, RZ, RZ, RZ ;  /* 0x000000ffff057224 */ /* 0x000fc800078e00ff */
[----:B------:R2:W3:Y:S03]  /*0050*/  LDC.64 R2, c[0x4][R0] ;  /* 0x0100000000027b82 */ /* 0x0004e60000000a00 */
[----:B------:R-:W-:-:S07]  /*0060*/  LEPC R20, `(.L_x_0) ;  /* 0x000000001014794e */ /* 0x000fce0000000000 */
[----:B0123--:R-:W-:Y:S05]  /*0070*/  CALL.ABS.NOINC R2 ;  /* 0x0000000002007343 */ /* 0x00ffea0003c00000 */
.L_x_0:
[----:B------:R-:W0:Y:S02]  /*0080*/  LDC.64 R2, c[0x0][0x380] ;  /* 0x0000e000ff027b82 */ /* 0x000e240000000a00 */
[----:B0-----:R-:W2:Y:S02]  /*0090*/  LDG.E.U8 R0, desc[UR36][R2.64] ;  /* 0x0000002402007981 */ /* 0x001ea4000c1e1100 */
[----:B--2---:R-:W-:-:S05]  /*00a0*/  IADD3 R9, PT, PT, R0, -0x2, RZ ;  /* 0xfffffffe00097810 */ /* 0x004fca0007ffe0ff */
[----:B------:R-:W-:Y:S04]  /*00b0*/  ST.E.U8 desc[UR36][R4.64], R9 ;  /* 0x0000000904007985 */ /* 0x000fe8000c101124 */
[----:B------:R-:W2:Y:S02]  /*00c0*/  LDG.E.U8 R0, desc[UR36][R2.64+0x3] ;  /* 0x0000032402007981 */ /* 0x000ea4000c1e1100 */
[----:B--2---:R-:W-:-:S05]  /*00d0*/  VIADD R11, R0, 0xfffffffd ;  /* 0xfffffffd000b7836 */ /* 0x004fca0000000000 */
[----:B------:R0:W-:Y:S04]  /*00e0*/  ST.E.U8 desc[UR36][R4.64+0x1], R11 ;  /* 0x0000010b04007985 */ /* 0x0001e8000c101124 */
[----:B------:R-:W2:Y:S01]  /*00f0*/  LDG.E.U8 R0, desc[UR36][R2.64+0x6] ;  /* 0x0000062402007981 */ /* 0x000ea2000c1e1100 */
[----:B------:R-:W1:Y:S01]  /*0100*/  LDC.64 R6, c[0x0][0x388] ;  /* 0x0000e200ff067b82 */ /* 0x000e620000000a00 */
[----:B--2---:R-:W-:-:S05]  /*0110*/  IADD3 R13, PT, PT, R0, -0x2, RZ ;  /* 0xfffffffe000d7810 */ /* 0x004fca0007ffe0ff */
[----:B------:R2:W-:Y:S04]  /*0120*/  ST.E.U8 desc[UR36][R4.64+0x2], R13 ;  /* 0x0000020d04007985 */ /* 0x0005e8000c101124 */
[----:B------:R-:W3:Y:S04]  /*0130*/  LDG.E.U8 R0, desc[UR36][R2.64+0x8] ;  /* 0x0000082402007981 */ /* 0x000ee8000c1e1100 */
[----:B------:R-:W-:Y:S01]  /*0140*/  ST.E.U8 desc[UR36][R4.64+0x4], RZ ;  /* 0x000004ff04007985 */ /* 0x000fe2000c101124 */
[----:B---3--:R-:W-:-:S05]  /*0150*/  VIADD R15, R0, 0xfffffffc ;  /* 0xfffffffc000f7836 */ /* 0x008fca0000000000 */
[----:B------:R-:W-:Y:S04]  /*0160*/  ST.E.U8 desc[UR36][R4.64+0x3], R15 ;  /* 0x0000030f04007985 */ /* 0x000fe8000c101124 */
[----:B-1----:R-:W-:Y:S04]  /*0170*/  STG.E.U8 desc[UR36][R6.64], R9 ;  /* 0x0000000906007986 */ /* 0x002fe8000c101124 */
[----:B------:R-:W3:Y:S04]  /*0180*/  LD.E.U8 R17, desc[UR36][R4.64+0x1] ;  /* 0x0000012404117980 */ /* 0x000ee8000c101100 */
[----:B---3--:R-:W-:Y:S04]  /*0190*/  STG.E.U8 desc[UR36][R6.64+0x1], R17 ;  /* 0x0000011106007986 */ /* 0x008fe8000c101124 */
[----:B0-----:R-:W3:Y:S04]  /*01a0*/  LD.E.U8 R11, desc[UR36][R4.64+0x2] ;  /* 0x00000224040b7980 */ /* 0x001ee8000c101100 */
[----:B---3--:R-:W-:Y:S04]  /*01b0*/  STG.E.U8 desc[UR36][R6.64+0x2], R11 ;  /* 0x0000020b06007986 */ /* 0x008fe8000c101124 */
[----:B--2---:R-:W2:Y:S04]  /*01c0*/  LD.E.U8 R13, desc[UR36][R4.64+0x3] ;  /* 0x00000324040d7980 */ /* 0x004ea8000c101100 */
[----:B--2---:R-:W-:Y:S04]  /*01d0*/  STG.E.U8 desc[UR36][R6.64+0x3], R13 ;  /* 0x0000030d06007986 */ /* 0x004fe8000c101124 */
[----:B------:R-:W2:Y:S04]  /*01e0*/  LD.E.U8 R3, desc[UR36][R4.64+0x4] ;  /* 0x0000042404037980 */ /* 0x000ea8000c101100 */
[----:B--2---:R-:W-:Y:S01]  /*01f0*/  STG.E.U8 desc[UR36][R6.64+0x4], R3 ;  /* 0x0000040306007986 */ /* 0x004fe2000c101124 */
[----:B------:R-:W-:Y:S05]  /*0200*/  EXIT ;  /* 0x000000000000794d */ /* 0x000fea0003800000 */
.L_x_1:
[----:B------:R-:W-:-:S00]  /*0210*/  BRA `(.L_x_1) ;  /* 0xfffffffc00fc7947 */ /* 0x000fc0000383ffff */
[----:B------:R-:W-:-:S00]  /*0220*/  NOP ;  /* 0x0000000000007918 */ /* 0x000fc00000000000 */
        /* <DEDUP_REMOVED lines=13> */
.L_x_2:


//--------------------- .nv.shared.reserved.0     --------------------------
	.section	.nv.shared.reserved.0,"aw",@nobits
	.weak		__nv_reservedSMEM_offset_0_alias
	.size		__nv_reservedSMEM_offset_0_alias, 0, 64
	.other		__nv_reservedSMEM_offset_0_alias,@"STO_CUDA_RESERVED_SHARED STV_DEFAULT"
__nv_reservedSMEM_offset_0_alias:
	.zero		0
	.zero		64


//--------------------- .nv.constant0._Z15decryptPasswordPcS_ --------------------------
	.section	.nv.constant0._Z15decryptPasswordPcS_,"a",@progbits
	.sectionflags	@""
	.align	4
.nv.constant0._Z15decryptPasswordPcS_:
	.zero		912


//--------------------- SYMBOLS --------------------------

	.type		.nv.reservedSmem.offset0,@object
	.size		.nv.reservedSmem.offset0,0x4
	.type		malloc,@function
